//
// Generated by NVIDIA NVVM Compiler
//
// Compiler Build ID: CL-36424714
// Cuda compilation tools, release 13.0, V13.0.88
// Based on NVVM 20.0.0
//

.version 9.0
.target sm_100
.address_size 64

	// .globl	_Z6vecAddPiS_S_i

.visible .entry _Z6vecAddPiS_S_i(
	.param .u64 .ptr .align 1 _Z6vecAddPiS_S_i_param_0,
	.param .u64 .ptr .align 1 _Z6vecAddPiS_S_i_param_1,
	.param .u64 .ptr .align 1 _Z6vecAddPiS_S_i_param_2,
	.param .u32 _Z6vecAddPiS_S_i_param_3
)
{
	.reg .pred 	%p<2>;
	.reg .b32 	%r<9>;
	.reg .b64 	%rd<11>;

	ld.param.u64 	%rd1, [_Z6vecAddPiS_S_i_param_0];
	ld.param.u64 	%rd2, [_Z6vecAddPiS_S_i_param_1];
	ld.param.u64 	%rd3, [_Z6vecAddPiS_S_i_param_2];
	ld.param.u32 	%r2, [_Z6vecAddPiS_S_i_param_3];
	mov.u32 	%r3, %tid.x;
	mov.u32 	%r4, %ctaid.x;
	mov.u32 	%r5, %ntid.x;
	mad.lo.s32 	%r1, %r4, %r5, %r3;
	setp.ge.s32 	%p1, %r1, %r2;
	@%p1 bra 	$L__BB0_2;
	cvta.to.global.u64 	%rd4, %rd1;
	cvta.to.global.u64 	%rd5, %rd2;
	cvta.to.global.u64 	%rd6, %rd3;
	mul.wide.s32 	%rd7, %r1, 4;
	add.s64 	%rd8, %rd4, %rd7;
	ld.global.u32 	%r6, [%rd8];
	add.s64 	%rd9, %rd5, %rd7;
	ld.global.u32 	%r7, [%rd9];
	add.s32 	%r8, %r7, %r6;
	add.s64 	%rd10, %rd6, %rd7;
	st.global.u32 	[%rd10], %r8;
$L__BB0_2:
	ret;

}


// ===== COMPILED SASS (sm_100) =====

	.target	sm_100

	.elftype	@"ET_EXEC"


//--------------------- .note.nv.tkinfo           --------------------------
	.section	.note.nv.tkinfo,"",@"SHT_NOTE"
	.sectionflags	@"SHF_NOTE_NV_TKINFO"
	.tkinfo
        /*0018*/ 	.word	0x00000002
        /*0030*/ 	.string	""
        /*0030*/ 	.string	"ptxas"
        /*0030*/ 	.string	"Cuda compilation tools, release 13.0, V13.0.88"
        /*0030*/ 	.string	"Build cuda_13.0.r13.0/compiler.36424714_0"
        /*0030*/ 	.string	"-arch sm_100 -m 64 "



//--------------------- .note.nv.cuinfo           --------------------------
	.section	.note.nv.cuinfo,"",@"SHT_NOTE"
	.sectionflags	@"SHF_NOTE_NV_CUINFO"
        /*0018*/ 	.short	0x0002
        /*001a*/ 	.short	0x0064
        /*001c*/ 	.short	0x0082
	.zero		2


//--------------------- .nv.info                  --------------------------
	.section	.nv.info,"",@"SHT_CUDA_INFO"
	.align	4


	//----- nvinfo : EIATTR_REGCOUNT
	.align		4
        /*0000*/ 	.byte	0x04, 0x2f
        /*0002*/ 	.short	(.L_1 - .L_0)
	.align		4
.L_0:
        /*0004*/ 	.word	index@(_Z6vecAddPiS_S_i)
        /*0008*/ 	.word	0x0000000c


	//----- nvinfo : EIATTR_FRAME_SIZE
	.align		4
.L_1:
        /*000c*/ 	.byte	0x04, 0x11
        /*000e*/ 	.short	(.L_3 - .L_2)
	.align		4
.L_2:
        /*0010*/ 	.word	index@(_Z6vecAddPiS_S_i)
        /*0014*/ 	.word	0x00000000


	//----- nvinfo : EIATTR_MIN_STACK_SIZE
	.align		4
.L_3:
        /*0018*/ 	.byte	0x04, 0x12
        /*001a*/ 	.short	(.L_5 - .L_4)
	.align		4
.L_4:
        /*001c*/ 	.word	index@(_Z6vecAddPiS_S_i)
        /*0020*/ 	.word	0x00000000
.L_5:


//--------------------- .nv.compat                --------------------------
	.section	.nv.compat,"",@"SHT_CUDA_COMPAT_INFO"
	.align	4
        /*0000*/ 	.byte	0x02, 0x09, 0x00, 0x00, 0x02, 0x02, 0x01, 0x00, 0x02, 0x05, 0x05, 0x00, 0x03, 0x07, 0x01, 0x01
        /*0010*/ 	.byte	0x02, 0x03, 0x00, 0x00, 0x02, 0x06, 0x01, 0x00, 0x04, 0x0b, 0x08, 0x00, 0x09, 0x00, 0x00, 0x00
        /*0020*/ 	.byte	0x00, 0x00, 0x00, 0x00


//--------------------- .nv.info._Z6vecAddPiS_S_i --------------------------
	.section	.nv.info._Z6vecAddPiS_S_i,"",@"SHT_CUDA_INFO"
	.sectionflags	@""
	.align	4


	//----- nvinfo : EIATTR_CUDA_API_VERSION
	.align		4
        /*0000*/ 	.byte	0x04, 0x37
        /*0002*/ 	.short	(.L_7 - .L_6)
.L_6:
        /*0004*/ 	.word	0x00000082


	//----- nvinfo : EIATTR_KPARAM_INFO
	.align		4
.L_7:
        /*0008*/ 	.byte	0x04, 0x17
        /*000a*/ 	.short	(.L_9 - .L_8)
.L_8:
        /*000c*/ 	.word	0x00000000
        /*0010*/ 	.short	0x0003
        /*0012*/ 	.short	0x0018
        /*0014*/ 	.byte	0x00, 0xf0, 0x11, 0x00


	//----- nvinfo : EIATTR_KPARAM_INFO
	.align		4
.L_9:
        /*0018*/ 	.byte	0x04, 0x17
        /*001a*/ 	.short	(.L_11 - .L_10)
.L_10:
        /*001c*/ 	.word	0x00000000
        /*0020*/ 	.short	0x0002
        /*0022*/ 	.short	0x0010
        /*0024*/ 	.byte	0x00, 0xf5, 0x21, 0x00


	//----- nvinfo : EIATTR_KPARAM_INFO
	.align		4
.L_11:
        /*0028*/ 	.byte	0x04, 0x17
        /*002a*/ 	.short	(.L_13 - .L_12)
.L_12:
        /*002c*/ 	.word	0x00000000
        /*0030*/ 	.short	0x0001
        /*0032*/ 	.short	0x0008
        /*0034*/ 	.byte	0x00, 0xf5, 0x21, 0x00


	//----- nvinfo : EIATTR_KPARAM_INFO
	.align		4
.L_13:
        /*0038*/ 	.byte	0x04, 0x17
        /*003a*/ 	.short	(.L_15 - .L_14)
.L_14:
        /*003c*/ 	.word	0x00000000
        /*0040*/ 	.short	0x0000
        /*0042*/ 	.short	0x0000
        /*0044*/ 	.byte	0x00, 0xf5, 0x21, 0x00


	//----- nvinfo : EIATTR_SPARSE_MMA_MASK
	.align		4
.L_15:
        /*0048*/ 	.byte	0x03, 0x50
        /*004a*/ 	.short	0x0000


	//----- nvinfo : EIATTR_MAXREG_COUNT
	.align		4
        /*004c*/ 	.byte	0x03, 0x1b
        /*004e*/ 	.short	0x00ff


	//----- nvinfo : EIATTR_MERCURY_ISA_VERSION
	.align		4
        /*0050*/ 	.byte	0x03, 0x5f
        /*0052*/ 	.short	0x0101


	//----- nvinfo : EIATTR_VRC_CTA_INIT_COUNT
	.align		4
        /*0054*/ 	.byte	0x02, 0x4a
	.zero		1
	.zero		1


	//----- nvinfo : EIATTR_EXIT_INSTR_OFFSETS
	.align		4
        /*0058*/ 	.byte	0x04, 0x1c
        /*005a*/ 	.short	(.L_17 - .L_16)


	//   ....[0]....
.L_16:
        /*005c*/ 	.word	0x00000070


	//   ....[1]....
        /*0060*/ 	.word	0x00000130


	//----- nvinfo : EIATTR_CBANK_PARAM_SIZE
	.align		4
.L_17:
        /*0064*/ 	.byte	0x03, 0x19
        /*0066*/ 	.short	0x001c


	//----- nvinfo : EIATTR_PARAM_CBANK
	.align		4
        /*0068*/ 	.byte	0x04, 0x0a
        /*006a*/ 	.short	(.L_19 - .L_18)
	.align		4
.L_18:
        /*006c*/ 	.word	index@(.nv.constant0._Z6vecAddPiS_S_i)
        /*0070*/ 	.short	0x0380
        /*0072*/ 	.short	0x001c


	//----- nvinfo : EIATTR_SW_WAR
	.align		4
.L_19:
        /*0074*/ 	.byte	0x04, 0x36
        /*0076*/ 	.short	(.L_21 - .L_20)
.L_20:
        /*0078*/ 	.word	0x00000008
.L_21:


//--------------------- .nv.callgraph             --------------------------
	.section	.nv.callgraph,"",@"SHT_CUDA_CALLGRAPH"
	.align	4
	.sectionentsize	8
	.align		4
        /*0000*/ 	.word	0x00000000
	.align		4
        /*0004*/ 	.word	0xffffffff
	.align		4
        /*0008*/ 	.word	0x00000000
	.align		4
        /*000c*/ 	.word	0xfffffffe
	.align		4
        /*0010*/ 	.word	0x00000000
	.align		4
        /*0014*/ 	.word	0xfffffffd
	.align		4
        /*0018*/ 	.word	0x00000000
	.align		4
        /*001c*/ 	.word	0xfffffffc


//--------------------- .text._Z6vecAddPiS_S_i    --------------------------
	.section	.text._Z6vecAddPiS_S_i,"ax",@progbits
	.align	128
        .global         _Z6vecAddPiS_S_i
        .type           _Z6vecAddPiS_S_i,@function
        .size           _Z6vecAddPiS_S_i,(.L_x_1 - _Z6vecAddPiS_S_i)
        .other          _Z6vecAddPiS_S_i,@"STO_CUDA_ENTRY STV_DEFAULT"
_Z6vecAddPiS_S_i:
.text._Z6vecAddPiS_S_i:
[----:B------:R-:W-:Y:S01]  /*0000*/  LDC R1, c[0x0][0x37c] ;  /* 0x0000df00ff017b82 */ /* 0x000fe20000000800 */
[----:B------:R-:W0:Y:S07]  /*0010*/  S2R R9, SR_TID.X ;  /* 0x0000000000097919 */ /* 0x000e2e0000002100 */
[----:B------:R-:W0:Y:S01]  /*0020*/  S2UR UR4, SR_CTAID.X ;  /* 0x00000000000479c3 */ /* 0x000e220000002500 */
[----:B------:R-:W1:Y:S07]  /*0030*/  LDCU UR5, c[0x0][0x398] ;  /* 0x00007300ff0577ac */ /* 0x000e6e0008000800 */
[----:B------:R-:W0:Y:S02]  /*0040*/  LDC R0, c[0x0][0x360] ;  /* 0x0000d800ff007b82 */ /* 0x000e240000000800 */
[----:B0-----:R-:W-:-:S05]  /*0050*/  IMAD R9, R0, UR4, R9 ;  /* 0x0000000400097c24 */ /* 0x001fca000f8e0209 */
[----:B-1----:R-:W-:-:S13]  /*0060*/  ISETP.GE.AND P0, PT, R9, UR5, PT ;  /* 0x0000000509007c0c */ /* 0x002fda000bf06270 */
[----:B------:R-:W-:Y:S05]  /*0070*/  @P0 EXIT ;  /* 0x000000000000094d */ /* 0x000fea0003800000 */
[----:B------:R-:W0:Y:S01]  /*0080*/  LDC.64 R2, c[0x0][0x380] ;  /* 0x0000e000ff027b82 */ /* 0x000e220000000a00 */
[----:B------:R-:W1:Y:S07]  /*0090*/  LDCU.64 UR4, c[0x0][0x358] ;  /* 0x00006b00ff0477ac */ /* 0x000e6e0008000a00 */
[----:B------:R-:W2:Y:S08]  /*00a0*/  LDC.64 R4, c[0x0][0x388] ;  /* 0x0000e200ff047b82 */ /* 0x000eb00000000a00 */
[----:B------:R-:W3:Y:S01]  /*00b0*/  LDC.64 R6, c[0x0][0x390] ;  /* 0x0000e400ff067b82 */ /* 0x000ee20000000a00 */
[----:B0-----:R-:W-:-:S06]  /*00c0*/  IMAD.WIDE R2, R9, 0x4, R2 ;  /* 0x0000000409027825 */ /* 0x001fcc00078e0202 */
[----:B-1----:R-:W4:Y:S01]  /*00d0*/  LDG.E R2, desc[UR4][R2.64] ;  /* 0x0000000402027981 */ /* 0x002f22000c1e1900 */
[----:B--2---:R-:W-:-:S06]  /*00e0*/  IMAD.WIDE R4, R9, 0x4, R4 ;  /* 0x0000000409047825 */ /* 0x004fcc00078e0204 */
[----:B------:R-:W4:Y:S01]  /*00f0*/  LDG.E R5, desc[UR4][R4.64] ;  /* 0x0000000404057981 */ /* 0x000f22000c1e1900 */
[----:B---3--:R-:W-:Y:S01]  /*0100*/  IMAD.WIDE R6, R9, 0x4, R6 ;  /* 0x0000000409067825 */ /* 0x008fe200078e0206 */
[----:B----4-:R-:W-:-:S05]  /*0110*/  IADD3 R9, PT, PT, R2, R5, RZ ;  /* 0x0000000502097210 */ /* 0x010fca0007ffe0ff */
[----:B------:R-:W-:Y:S01]  /*0120*/  STG.E desc[UR4][R6.64], R9 ;  /* 0x0000000906007986 */ /* 0x000fe2000c101904 */
[----:B------:R-:W-:Y:S05]  /*0130*/  EXIT ;  /* 0x000000000000794d */ /* 0x000fea0003800000 */
.L_x_0:
[----:B------:R-:W-:-:S00]  /*0140*/  BRA `(.L_x_0) ;  /* 0xfffffffc00fc7947 */ /* 0x000fc0000383ffff */
[----:B------:R-:W-:-:S00]  /*0150*/  NOP ;  /* 0x0000000000007918 */ /* 0x000fc00000000000 */
        /* <DEDUP_REMOVED lines=10> */
.L_x_1:


//--------------------- .nv.shared.reserved.0     --------------------------
	.section	.nv.shared.reserved.0,"aw",@nobits
	.weak		__nv_reservedSMEM_offset_0_alias
	.size		__nv_reservedSMEM_offset_0_alias, 0, 64
	.other		__nv_reservedSMEM_offset_0_alias,@"STO_CUDA_RESERVED_SHARED STV_DEFAULT"
__nv_reservedSMEM_offset_0_alias:
	.zero		0
	.zero		64


//--------------------- .nv.constant0._Z6vecAddPiS_S_i --------------------------
	.section	.nv.constant0._Z6vecAddPiS_S_i,"a",@progbits
	.sectionflags	@""
	.align	4
.nv.constant0._Z6vecAddPiS_S_i:
	.zero		924


//--------------------- SYMBOLS --------------------------

	.type		.nv.reservedSmem.offset0,@object
	.size		.nv.reservedSmem.offset0,0x4
